	.headerflags	@"EF_CUDA_TEXMODE_UNIFIED EF_CUDA_64BIT_ADDRESS EF_CUDA_ACCELERATORS EF_CUDA_SM90 EF_CUDA_VIRTUAL_SM(EF_CUDA_SM90)"
	.elftype	@"ET_EXEC"


//--------------------- .nv.info                  --------------------------
	.section	.nv.info,"",@"SHT_CUDA_INFO"
	.align	4


	//----- nvinfo : EIATTR_REGCOUNT
	.align		4
        /*0000*/ 	.byte	0x04, 0x2f
        /*0002*/ 	.short	(.L_1 - .L_0)
	.align		4
.L_0:
        /*0004*/ 	.word	index@(triton_poi_fused_hardtanh_mul_sigmoid_25)
        /*0008*/ 	.word	0x0000001a


	//----- nvinfo : EIATTR_MIN_STACK_SIZE
	.align		4
.L_1:
        /*000c*/ 	.byte	0x04, 0x12
        /*000e*/ 	.short	(.L_3 - .L_2)
	.align		4
.L_2:
        /*0010*/ 	.word	index@(triton_poi_fused_hardtanh_mul_sigmoid_25)
        /*0014*/ 	.word	0x00000000


	//----- nvinfo : EIATTR_FRAME_SIZE
	.align		4
.L_3:
        /*0018*/ 	.byte	0x04, 0x11
        /*001a*/ 	.short	(.L_5 - .L_4)
	.align		4
.L_4:
        /*001c*/ 	.word	index@(triton_poi_fused_hardtanh_mul_sigmoid_25)
        /*0020*/ 	.word	0x00000000


	//----- nvinfo : EIATTR_MIN_STACK_SIZE
	.align		4
.L_5:
        /*0024*/ 	.byte	0x04, 0x12
        /*0026*/ 	.short	(.L_7 - .L_6)
	.align		4
.L_6:
        /*0028*/ 	.word	index@(triton_poi_fused_hardtanh_mul_sigmoid_25)
        /*002c*/ 	.word	0x00000000
.L_7:


//--------------------- .nv.info.triton_poi_fused_hardtanh_mul_sigmoid_25 --------------------------
	.section	.nv.info.triton_poi_fused_hardtanh_mul_sigmoid_25,"",@"SHT_CUDA_INFO"
	.sectionflags	@""
	.align	4


	//----- nvinfo : EIATTR_CUDA_API_VERSION
	.align		4
        /*0000*/ 	.byte	0x04, 0x37
        /*0002*/ 	.short	(.L_9 - .L_8)
.L_8:
        /*0004*/ 	.word	0x0000007c


	//----- nvinfo : EIATTR_KPARAM_INFO
	.align		4
.L_9:
        /*0008*/ 	.byte	0x04, 0x17
        /*000a*/ 	.short	(.L_11 - .L_10)
.L_10:
        /*000c*/ 	.word	0x00000000
        /*0010*/ 	.short	0x0002
        /*0012*/ 	.short	0x0010
        /*0014*/ 	.byte	0x00, 0xf0, 0x11, 0x00


	//----- nvinfo : EIATTR_KPARAM_INFO
	.align		4
.L_11:
        /*0018*/ 	.byte	0x04, 0x17
        /*001a*/ 	.short	(.L_13 - .L_12)
.L_12:
        /*001c*/ 	.word	0x00000000
        /*0020*/ 	.short	0x0001
        /*0022*/ 	.short	0x0008
        /*0024*/ 	.byte	0x00, 0xf4, 0x21, 0x00


	//----- nvinfo : EIATTR_KPARAM_INFO
	.align		4
.L_13:
        /*0028*/ 	.byte	0x04, 0x17
        /*002a*/ 	.short	(.L_15 - .L_14)
.L_14:
        /*002c*/ 	.word	0x00000000
        /*0030*/ 	.short	0x0000
        /*0032*/ 	.short	0x0000
        /*0034*/ 	.byte	0x00, 0xf4, 0x21, 0x00


	//----- nvinfo : EIATTR_SPARSE_MMA_MASK
	.align		4
.L_15:
        /*0038*/ 	.byte	0x03, 0x50
        /*003a*/ 	.short	0x0000


	//----- nvinfo : EIATTR_MAXREG_COUNT
	.align		4
        /*003c*/ 	.byte	0x03, 0x1b
        /*003e*/ 	.short	0x00ff


	//----- nvinfo : EIATTR_EXIT_INSTR_OFFSETS
	.align		4
        /*0040*/ 	.byte	0x04, 0x1c
        /*0042*/ 	.short	(.L_17 - .L_16)


	//   ....[0]....
.L_16:
        /*0044*/ 	.word	0x00000b90


	//   ....[1]....
        /*0048*/ 	.word	0x00000bb0


	//----- nvinfo : EIATTR_REQNTID
	.align		4
.L_17:
        /*004c*/ 	.byte	0x04, 0x10
        /*004e*/ 	.short	(.L_19 - .L_18)
.L_18:
        /*0050*/ 	.word	0x00000080
        /*0054*/ 	.word	0x00000001
        /*0058*/ 	.word	0x00000001


	//----- nvinfo : EIATTR_CBANK_PARAM_SIZE
	.align		4
.L_19:
        /*005c*/ 	.byte	0x03, 0x19
        /*005e*/ 	.short	0x0014


	//----- nvinfo : EIATTR_PARAM_CBANK
	.align		4
        /*0060*/ 	.byte	0x04, 0x0a
        /*0062*/ 	.short	(.L_21 - .L_20)
	.align		4
.L_20:
        /*0064*/ 	.word	index@(.nv.constant0.triton_poi_fused_hardtanh_mul_sigmoid_25)
        /*0068*/ 	.short	0x0210
        /*006a*/ 	.short	0x0014


	//----- nvinfo : EIATTR_SW_WAR
	.align		4
.L_21:
        /*006c*/ 	.byte	0x04, 0x36
        /*006e*/ 	.short	(.L_23 - .L_22)
.L_22:
        /*0070*/ 	.word	0x00000008
.L_23:


//--------------------- .nv.callgraph             --------------------------
	.section	.nv.callgraph,"",@"SHT_CUDA_CALLGRAPH"
	.align	4
	.sectionentsize	8
	.align		4
        /*0000*/ 	.word	0x00000000
	.align		4
        /*0004*/ 	.word	0xffffffff
	.align		4
        /*0008*/ 	.word	0x00000000
	.align		4
        /*000c*/ 	.word	0xfffffffe
	.align		4
        /*0010*/ 	.word	0x00000000
	.align		4
        /*0014*/ 	.word	0xfffffffd
	.align		4
        /*0018*/ 	.word	0x00000000
	.align		4
        /*001c*/ 	.word	0xfffffffc


//--------------------- .text.triton_poi_fused_hardtanh_mul_sigmoid_25 --------------------------
	.section	.text.triton_poi_fused_hardtanh_mul_sigmoid_25,"ax",@progbits
	.align	128
        .global         triton_poi_fused_hardtanh_mul_sigmoid_25
        .type           triton_poi_fused_hardtanh_mul_sigmoid_25,@function
        .size           triton_poi_fused_hardtanh_mul_sigmoid_25,(.L_x_1 - triton_poi_fused_hardtanh_mul_sigmoid_25)
        .other          triton_poi_fused_hardtanh_mul_sigmoid_25,@"STO_CUDA_ENTRY STV_DEFAULT"
triton_poi_fused_hardtanh_mul_sigmoid_25:
.text.triton_poi_fused_hardtanh_mul_sigmoid_25:
[----:B------:R-:W0:Y:S01]  /*0000*/  LDC R1, c[0x0][0x28] ;  /* 0x00000a00ff017b82 */ /* 0x000e220000000800 */
[----:B------:R-:W1:Y:S01]  /*0010*/  S2R R0, SR_TID.X ;  /* 0x0000000000007919 */ /* 0x000e620000002100 */
[----:B------:R-:W-:Y:S01]  /*0020*/  ULDC.64 UR4, c[0x0][0x208] ;  /* 0x0000820000047ab9 */ /* 0x000fe20000000a00 */
[----:B------:R-:W2:Y:S01]  /*0030*/  S2R R3, SR_CTAID.X ;  /* 0x0000000000037919 */ /* 0x000ea20000002500 */
[----:B-1----:R-:W-:-:S05]  /*0040*/  IMAD.SHL.U32 R0, R0, 0x4, RZ ;  /* 0x0000000400007824 */ /* 0x002fca00078e00ff */
[----:B------:R-:W-:-:S05]  /*0050*/  LOP3.LUT R0, R0, 0x1fc, RZ, 0xc0, !PT ;  /* 0x000001fc00007812 */ /* 0x000fca00078ec0ff */
[----:B--2---:R-:W-:Y:S02]  /*0060*/  IMAD R0, R3, 0x400, R0 ;  /* 0x0000040003007824 */ /* 0x004fe400078e0200 */
[----:B------:R-:W1:Y:S02]  /*0070*/  LDC.64 R2, c[0x0][0x218] ;  /* 0x00008600ff027b82 */ /* 0x000e640000000a00 */
[C---:B------:R-:W-:Y:S01]  /*0080*/  IMAD.HI R4, R0.reuse, 0x1b4e81b5, RZ ;  /* 0x1b4e81b500047827 */ /* 0x040fe200078e02ff */
[----:B------:R-:W-:-:S03]  /*0090*/  ISETP.GE.AND P1, PT, R0, 0x12c00, PT ;  /* 0x00012c000000780c */ /* 0x000fc60003f26270 */
[----:B------:R-:W-:Y:S01]  /*00a0*/  VIADD R8, R0, 0x200 ;  /* 0x0000020000087836 */ /* 0x000fe20000000000 */
[----:B------:R-:W-:-:S03]  /*00b0*/  SHF.R.U32.HI R5, RZ, 0x1f, R4 ;  /* 0x0000001fff057819 */ /* 0x000fc60000011604 */
[----:B------:R-:W-:Y:S01]  /*00c0*/  IMAD.HI R9, R8, 0x1b4e81b5, RZ ;  /* 0x1b4e81b508097827 */ /* 0x000fe200078e02ff */
[CC--:B------:R-:W-:Y:S02]  /*00d0*/  LEA.HI.SX32 R7, R4.reuse, R5.reuse, 0x1b ;  /* 0x0000000504077211 */ /* 0x0c0fe400078fdaff */
[----:B------:R-:W-:-:S03]  /*00e0*/  LEA.HI.SX32 R4, R4, R5, 0x15 ;  /* 0x0000000504047211 */ /* 0x000fc600078faaff */
[----:B------:R-:W-:-:S04]  /*00f0*/  IMAD R7, R7, -0x12c, R0 ;  /* 0xfffffed407077824 */ /* 0x000fc800078e0200 */
[----:B------:R-:W-:Y:S01]  /*0100*/  IMAD R13, R4, 0x12c, R7 ;  /* 0x0000012c040d7824 */ /* 0x000fe200078e0207 */
[----:B------:R-:W-:Y:S02]  /*0110*/  CS2R R4, SRZ ;  /* 0x0000000000047805 */ /* 0x000fe4000001ff00 */
[----:B------:R-:W-:Y:S01]  /*0120*/  CS2R R6, SRZ ;  /* 0x0000000000067805 */ /* 0x000fe2000001ff00 */
[----:B-1----:R-:W-:-:S05]  /*0130*/  IMAD.WIDE R12, R13, 0x4, R2 ;  /* 0x000000040d0c7825 */ /* 0x002fca00078e0202 */
[----:B------:R1:W2:Y:S01]  /*0140*/  @!P1 LDG.E.EL.128 R4, desc[UR4][R12.64] ;  /* 0x000000040c049981 */ /* 0x0002a2000c2e1d00 */
[----:B------:R-:W-:Y:S02]  /*0150*/  SHF.R.U32.HI R10, RZ, 0x1f, R9 ;  /* 0x0000001fff0a7819 */ /* 0x000fe40000011609 */
[----:B------:R-:W-:Y:S02]  /*0160*/  ISETP.GE.AND P0, PT, R8, 0x12c00, PT ;  /* 0x00012c000800780c */ /* 0x000fe40003f06270 */
[CC--:B------:R-:W-:Y:S02]  /*0170*/  LEA.HI.SX32 R11, R9.reuse, R10.reuse, 0x1b ;  /* 0x0000000a090b7211 */ /* 0x0c0fe400078fdaff */
[----:B------:R-:W-:-:S03]  /*0180*/  LEA.HI.SX32 R10, R9, R10, 0x15 ;  /* 0x0000000a090a7211 */ /* 0x000fc600078faaff */
[----:B------:R-:W-:Y:S01]  /*0190*/  IMAD R11, R11, -0x12c, R8 ;  /* 0xfffffed40b0b7824 */ /* 0x000fe200078e0208 */
[----:B------:R-:W-:-:S03]  /*01a0*/  CS2R R8, SRZ ;  /* 0x0000000000087805 */ /* 0x000fc6000001ff00 */
[----:B------:R-:W-:-:S04]  /*01b0*/  IMAD R11, R10, 0x12c, R11 ;  /* 0x0000012c0a0b7824 */ /* 0x000fc800078e020b */
[----:B------:R-:W-:Y:S01]  /*01c0*/  IMAD.WIDE R20, R11, 0x4, R2 ;  /* 0x000000040b147825 */ /* 0x000fe200078e0202 */
[----:B------:R-:W-:Y:S01]  /*01d0*/  CS2R R10, SRZ ;  /* 0x00000000000a7805 */ /* 0x000fe2000001ff00 */
[----:B------:R-:W3:Y:S05]  /*01e0*/  LDC.64 R2, c[0x0][0x210] ;  /* 0x00008400ff027b82 */ /* 0x000eea0000000a00 */
[----:B------:R-:W4:Y:S01]  /*01f0*/  @!P0 LDG.E.EL.128 R8, desc[UR4][R20.64] ;  /* 0x0000000414088981 */ /* 0x000f22000c2e1d00 */
[----:B------:R-:W-:Y:S02]  /*0200*/  CS2R R16, SRZ ;  /* 0x0000000000107805 */ /* 0x000fe4000001ff00 */
[----:B------:R-:W-:Y:S01]  /*0210*/  CS2R R18, SRZ ;  /* 0x0000000000127805 */ /* 0x000fe2000001ff00 */
[----:B---3--:R-:W-:-:S05]  /*0220*/  IMAD.WIDE R2, R0, 0x4, R2 ;  /* 0x0000000400027825 */ /* 0x008fca00078e0202 */
[----:B------:R-:W3:Y:S01]  /*0230*/  @!P1 LDG.E.128 R16, desc[UR4][R2.64] ;  /* 0x0000000402109981 */ /* 0x000ee2000c1e1d00 */
[----:B-1----:R-:W-:Y:S02]  /*0240*/  CS2R R12, SRZ ;  /* 0x00000000000c7805 */ /* 0x002fe4000001ff00 */
[----:B------:R-:W-:-:S06]  /*0250*/  CS2R R14, SRZ ;  /* 0x00000000000e7805 */ /* 0x000fcc000001ff00 */
[----:B------:R-:W5:Y:S01]  /*0260*/  @!P0 LDG.E.128 R12, desc[UR4][R2.64+0x800] ;  /* 0x00080004020c8981 */ /* 0x000f62000c1e1d00 */
[----:B--2---:R-:W-:Y:S01]  /*0270*/  FADD R4, RZ, -R4 ;  /* 0x80000004ff047221 */ /* 0x004fe20000000000 */
[----:B------:R-:W-:Y:S01]  /*0280*/  FADD R5, RZ, -R5 ;  /* 0x80000005ff057221 */ /* 0x000fe20000000000 */
[----:B------:R-:W-:Y:S01]  /*0290*/  FADD R6, RZ, -R6 ;  /* 0x80000006ff067221 */ /* 0x000fe20000000000 */
[----:B------:R-:W-:Y:S01]  /*02a0*/  FADD R7, RZ, -R7 ;  /* 0x80000007ff077221 */ /* 0x000fe20000000000 */
[----:B------:R-:W-:Y:S01]  /*02b0*/  FMUL R0, R4, 1.4426950216293334961 ;  /* 0x3fb8aa3b04007820 */ /* 0x000fe20000400000 */
[----:B------:R-:W-:Y:S01]  /*02c0*/  FMUL R4, R5, 1.4426950216293334961 ;  /* 0x3fb8aa3b05047820 */ /* 0x000fe20000400000 */
[----:B------:R-:W-:Y:S01]  /*02d0*/  FMUL R5, R6, 1.4426950216293334961 ;  /* 0x3fb8aa3b06057820 */ /* 0x000fe20000400000 */
[----:B------:R-:W-:Y:S02]  /*02e0*/  FMUL R7, R7, 1.4426950216293334961 ;  /* 0x3fb8aa3b07077820 */ /* 0x000fe40000400000 */
[----:B------:R-:W-:-:S02]  /*02f0*/  FSETP.GEU.AND P6, PT, R0, -126, PT ;  /* 0xc2fc00000000780b */ /* 0x000fc40003fce000 */
[----:B------:R-:W-:Y:S02]  /*0300*/  FSETP.GEU.AND P2, PT, R4, -126, PT ;  /* 0xc2fc00000400780b */ /* 0x000fe40003f4e000 */
[----:B------:R-:W-:Y:S02]  /*0310*/  FSETP.GEU.AND P3, PT, R5, -126, PT ;  /* 0xc2fc00000500780b */ /* 0x000fe40003f6e000 */
[----:B------:R-:W-:-:S07]  /*0320*/  FSETP.GEU.AND P4, PT, R7, -126, PT ;  /* 0xc2fc00000700780b */ /* 0x000fce0003f8e000 */
[----:B------:R-:W-:Y:S02]  /*0330*/  @!P6 FMUL R0, R0, 0.5 ;  /* 0x3f0000000000e820 */ /* 0x000fe40000400000 */
[----:B------:R-:W-:Y:S01]  /*0340*/  @!P2 FMUL R4, R4, 0.5 ;  /* 0x3f0000000404a820 */ /* 0x000fe20000400000 */
[----:B----4-:R-:W-:Y:S01]  /*0350*/  FADD R10, RZ, -R10 ;  /* 0x8000000aff0a7221 */ /* 0x010fe20000000000 */
[----:B------:R-:W-:Y:S01]  /*0360*/  @!P3 FMUL R5, R5, 0.5 ;  /* 0x3f0000000505b820 */ /* 0x000fe20000400000 */
[----:B------:R-:W-:Y:S01]  /*0370*/  FADD R8, RZ, -R8 ;  /* 0x80000008ff087221 */ /* 0x000fe20000000000 */
[----:B------:R-:W1:Y:S01]  /*0380*/  MUFU.EX2 R0, R0 ;  /* 0x0000000000007308 */ /* 0x000e620000000800 */
[----:B------:R-:W-:Y:S01]  /*0390*/  FADD R9, RZ, -R9 ;  /* 0x80000009ff097221 */ /* 0x000fe20000000000 */
[----:B------:R-:W-:Y:S01]  /*03a0*/  FMUL R10, R10, 1.4426950216293334961 ;  /* 0x3fb8aa3b0a0a7820 */ /* 0x000fe20000400000 */
[----:B------:R-:W-:Y:S01]  /*03b0*/  FMUL R8, R8, 1.4426950216293334961 ;  /* 0x3fb8aa3b08087820 */ /* 0x000fe20000400000 */
[----:B------:R-:W-:Y:S01]  /*03c0*/  FADD R11, RZ, -R11 ;  /* 0x8000000bff0b7221 */ /* 0x000fe20000000000 */
[----:B------:R-:W-:Y:S01]  /*03d0*/  FMUL R9, R9, 1.4426950216293334961 ;  /* 0x3fb8aa3b09097820 */ /* 0x000fe20000400000 */
[----:B------:R-:W-:-:S02]  /*03e0*/  @!P4 FMUL R7, R7, 0.5 ;  /* 0x3f0000000707c820 */ /* 0x000fc40000400000 */
[----:B------:R-:W2:Y:S01]  /*03f0*/  MUFU.EX2 R4, R4 ;  /* 0x0000000400047308 */ /* 0x000ea20000000800 */
[----:B------:R-:W-:Y:S01]  /*0400*/  FSETP.GEU.AND P5, PT, R8, -126, PT ;  /* 0xc2fc00000800780b */ /* 0x000fe20003fae000 */
[----:B------:R-:W-:Y:S01]  /*0410*/  FMUL R11, R11, 1.4426950216293334961 ;  /* 0x3fb8aa3b0b0b7820 */ /* 0x000fe20000400000 */
[----:B-1----:R-:W-:-:S05]  /*0420*/  @!P6 FMUL R0, R0, R0 ;  /* 0x000000000000e220 */ /* 0x002fca0000400000 */
[----:B------:R-:W1:Y:S01]  /*0430*/  MUFU.EX2 R5, R5 ;  /* 0x0000000500057308 */ /* 0x000e620000000800 */
[----:B------:R-:W-:Y:S01]  /*0440*/  FSETP.GEU.AND P6, PT, R9, -126, PT ;  /* 0xc2fc00000900780b */ /* 0x000fe20003fce000 */
[----:B------:R-:W-:-:S04]  /*0450*/  FADD R0, R0, 1 ;  /* 0x3f80000000007421 */ /* 0x000fc80000000000 */
[----:B------:R-:W-:Y:S01]  /*0460*/  @!P5 FMUL R8, R8, 0.5 ;  /* 0x3f0000000808d820 */ /* 0x000fe20000400000 */
[----:B--2---:R-:W-:Y:S01]  /*0470*/  @!P2 FMUL R4, R4, R4 ;  /* 0x000000040404a220 */ /* 0x004fe20000400000 */
[----:B------:R-:W-:Y:S01]  /*0480*/  FSETP.GEU.AND P2, PT, R10, -126, PT ;  /* 0xc2fc00000a00780b */ /* 0x000fe20003f4e000 */
[----:B------:R-:W2:Y:S02]  /*0490*/  MUFU.EX2 R7, R7 ;  /* 0x0000000700077308 */ /* 0x000ea40000000800 */
[----:B------:R-:W-:Y:S01]  /*04a0*/  FADD R20, R4, 1 ;  /* 0x3f80000004147421 */ /* 0x000fe20000000000 */
[----:B------:R-:W-:Y:S02]  /*04b0*/  IMAD.MOV.U32 R4, RZ, RZ, 0x3e800000 ;  /* 0x3e800000ff047424 */ /* 0x000fe400078e00ff */
[----:B------:R-:W-:Y:S01]  /*04c0*/  @!P6 FMUL R9, R9, 0.5 ;  /* 0x3f0000000909e820 */ /* 0x000fe20000400000 */
[----:B-1----:R-:W-:Y:S01]  /*04d0*/  @!P3 FMUL R5, R5, R5 ;  /* 0x000000050505b220 */ /* 0x002fe20000400000 */
[----:B------:R-:W-:Y:S01]  /*04e0*/  FSETP.GEU.AND P3, PT, R11, -126, PT ;  /* 0xc2fc00000b00780b */ /* 0x000fe20003f6e000 */
[----:B------:R-:W1:Y:S02]  /*04f0*/  MUFU.EX2 R8, R8 ;  /* 0x0000000800087308 */ /* 0x000e640000000800 */
[----:B------:R-:W-:-:S02]  /*0500*/  FADD R6, R5, 1 ;  /* 0x3f80000005067421 */ /* 0x000fc40000000000 */
[----:B------:R-:W-:Y:S01]  /*0510*/  @!P2 FMUL R10, R10, 0.5 ;  /* 0x3f0000000a0aa820 */ /* 0x000fe20000400000 */
[----:B--2---:R-:W-:-:S03]  /*0520*/  @!P4 FMUL R7, R7, R7 ;  /* 0x000000070707c220 */ /* 0x004fc60000400000 */
[----:B------:R-:W2:Y:S01]  /*0530*/  MUFU.EX2 R9, R9 ;  /* 0x0000000900097308 */ /* 0x000ea20000000800 */
[----:B------:R-:W-:Y:S01]  /*0540*/  FSETP.GT.AND P4, PT, R0, 8.50705917302346158658e+37, PT ;  /* 0x7e8000000000780b */ /* 0x000fe20003f84000 */
[----:B------:R-:W-:Y:S02]  /*0550*/  FADD R7, R7, 1 ;  /* 0x3f80000007077421 */ /* 0x000fe40000000000 */
[----:B------:R-:W-:Y:S01]  /*0560*/  @!P3 FMUL R11, R11, 0.5 ;  /* 0x3f0000000b0bb820 */ /* 0x000fe20000400000 */
[----:B------:R-:W-:Y:S01]  /*0570*/  FSEL R21, R4, 1, P4 ;  /* 0x3f80000004157808 */ /* 0x000fe20002000000 */
[----:B-1----:R-:W-:Y:S02]  /*0580*/  @!P5 FMUL R8, R8, R8 ;  /* 0x000000080808d220 */ /* 0x002fe40000400000 */
[----:B------:R-:W1:Y:S01]  /*0590*/  MUFU.EX2 R10, R10 ;  /* 0x0000000a000a7308 */ /* 0x000e620000000800 */
[----:B------:R-:W-:Y:S01]  /*05a0*/  FSETP.GT.AND P5, PT, R20, 8.50705917302346158658e+37, PT ;  /* 0x7e8000001400780b */ /* 0x000fe20003fa4000 */
[----:B------:R-:W-:-:S04]  /*05b0*/  FADD R8, R8, 1 ;  /* 0x3f80000008087421 */ /* 0x000fc80000000000 */
[----:B------:R-:W-:Y:S01]  /*05c0*/  @P4 FMUL R0, R0, 0.25 ;  /* 0x3e80000000004820 */ /* 0x000fe20000400000 */
[----:B--2---:R-:W-:Y:S01]  /*05d0*/  @!P6 FMUL R9, R9, R9 ;  /* 0x000000090909e220 */ /* 0x004fe20000400000 */
[----:B------:R-:W2:Y:S01]  /*05e0*/  MUFU.EX2 R11, R11 ;  /* 0x0000000b000b7308 */ /* 0x000ea20000000800 */
[----:B------:R-:W-:Y:S02]  /*05f0*/  FSETP.GT.AND P6, PT, R6, 8.50705917302346158658e+37, PT ;  /* 0x7e8000000600780b */ /* 0x000fe40003fc4000 */
[----:B------:R-:W-:Y:S02]  /*0600*/  FADD R9, R9, 1 ;  /* 0x3f80000009097421 */ /* 0x000fe40000000000 */
[----:B------:R-:W-:Y:S01]  /*0610*/  FSEL R23, R4, 1, P6 ;  /* 0x3f80000004177808 */ /* 0x000fe20003000000 */
[----:B------:R-:W-:Y:S01]  /*0620*/  @P5 FMUL R20, R20, 0.25 ;  /* 0x3e80000014145820 */ /* 0x000fe20000400000 */
[----:B-1----:R-:W-:Y:S01]  /*0630*/  @!P2 FMUL R10, R10, R10 ;  /* 0x0000000a0a0aa220 */ /* 0x002fe20000400000 */
[----:B------:R-:W-:Y:S01]  /*0640*/  FSETP.GT.AND P2, PT, R7, 8.50705917302346158658e+37, PT ;  /* 0x7e8000000700780b */ /* 0x000fe20003f44000 */
[----:B------:R-:W1:Y:S01]  /*0650*/  MUFU.RCP R0, R0 ;  /* 0x0000000000007308 */ /* 0x000e620000001000 */
[----:B------:R-:W-:Y:S01]  /*0660*/  FSETP.GT.AND P4, PT, R9, 8.50705917302346158658e+37, PT ;  /* 0x7e8000000900780b */ /* 0x000fe20003f84000 */
[----:B------:R-:W-:Y:S01]  /*0670*/  FADD R10, R10, 1 ;  /* 0x3f8000000a0a7421 */ /* 0x000fe20000000000 */
[----:B------:R-:W-:-:S02]  /*0680*/  FSEL R22, R4, 1, P2 ;  /* 0x3f80000004167808 */ /* 0x000fc40001000000 */
[----:B------:R-:W-:Y:S01]  /*0690*/  @P6 FMUL R6, R6, 0.25 ;  /* 0x3e80000006066820 */ /* 0x000fe20000400000 */
[----:B--2---:R-:W-:Y:S01]  /*06a0*/  @!P3 FMUL R11, R11, R11 ;  /* 0x0000000b0b0bb220 */ /* 0x004fe20000400000 */
[----:B------:R-:W-:Y:S01]  /*06b0*/  FSETP.GT.AND P3, PT, R8, 8.50705917302346158658e+37, PT ;  /* 0x7e8000000800780b */ /* 0x000fe20003f64000 */
[----:B------:R2:W4:Y:S02]  /*06c0*/  MUFU.RCP R5, R20 ;  /* 0x0000001400057308 */ /* 0x0005240000001000 */
[----:B------:R-:W-:Y:S02]  /*06d0*/  FADD R11, R11, 1 ;  /* 0x3f8000000b0b7421 */ /* 0x000fe40000000000 */
[----:B------:R-:W-:Y:S02]  /*06e0*/  @P2 FMUL R7, R7, 0.25 ;  /* 0x3e80000007072820 */ /* 0x000fe40000400000 */
[----:B------:R-:W-:Y:S01]  /*06f0*/  @P4 FMUL R9, R9, 0.25 ;  /* 0x3e80000009094820 */ /* 0x000fe20000400000 */
[----:B------:R-:W-:Y:S01]  /*0700*/  FSETP.GT.AND P6, PT, R11, 8.50705917302346158658e+37, PT ;  /* 0x7e8000000b00780b */ /* 0x000fe20003fc4000 */
[----:B------:R-:W5:Y:S01]  /*0710*/  MUFU.RCP R6, R6 ;  /* 0x0000000600067308 */ /* 0x000f620000001000 */
[----:B--2---:R-:W-:Y:S01]  /*0720*/  FSEL R20, R4, 1, P5 ;  /* 0x3f80000004147808 */ /* 0x004fe20002800000 */
[----:B-1----:R-:W-:Y:S01]  /*0730*/  FMUL R21, R0, R21 ;  /* 0x0000001500157220 */ /* 0x002fe20000400000 */
[----:B------:R-:W-:Y:S01]  /*0740*/  FSETP.GT.AND P5, PT, R10, 8.50705917302346158658e+37, PT ;  /* 0x7e8000000a00780b */ /* 0x000fe20003fa4000 */
[----:B------:R-:W-:-:S02]  /*0750*/  @P3 FMUL R8, R8, 0.25 ;  /* 0x3e80000008083820 */ /* 0x000fc40000400000 */
[----:B---3--:R-:W-:Y:S01]  /*0760*/  FMUL R16, R21, R16 ;  /* 0x0000001015107220 */ /* 0x008fe20000400000 */
[----:B----4-:R-:W-:Y:S01]  /*0770*/  FMUL R0, R5, R20 ;  /* 0x0000001405007220 */ /* 0x010fe20000400000 */
[----:B------:R-:W1:Y:S03]  /*0780*/  MUFU.RCP R7, R7 ;  /* 0x0000000700077308 */ /* 0x000e660000001000 */
[----:B------:R-:W-:Y:S01]  /*0790*/  FMUL R0, R0, R17 ;  /* 0x0000001100007220 */ /* 0x000fe20000400000 */
[----:B------:R-:W-:Y:S01]  /*07a0*/  @P6 FMUL R11, R11, 0.25 ;  /* 0x3e8000000b0b6820 */ /* 0x000fe20000400000 */
[----:B0----5:R-:W-:-:S03]  /*07b0*/  FMUL R5, R6, R23 ;  /* 0x0000001706057220 */ /* 0x021fc60000400000 */
[----:B------:R-:W0:Y:S01]  /*07c0*/  MUFU.RCP R8, R8 ;  /* 0x0000000800087308 */ /* 0x000e220000001000 */
[----:B------:R-:W-:Y:S01]  /*07d0*/  @P5 FMUL R10, R10, 0.25 ;  /* 0x3e8000000a0a5820 */ /* 0x000fe20000400000 */
[C---:B------:R-:W-:Y:S01]  /*07e0*/  FSEL R6, R4.reuse, 1, P4 ;  /* 0x3f80000004067808 */ /* 0x040fe20002000000 */
[----:B------:R-:W-:Y:S01]  /*07f0*/  FMUL R5, R5, R18 ;  /* 0x0000001205057220 */ /* 0x000fe20000400000 */
[----:B------:R-:W-:Y:S01]  /*0800*/  FSEL R23, R4, 1, P5 ;  /* 0x3f80000004177808 */ /* 0x000fe20002800000 */
[----:B-1----:R-:W-:-:S03]  /*0810*/  FMUL R22, R7, R22 ;  /* 0x0000001607167220 */ /* 0x002fc60000400000 */
[----:B------:R-:W1:Y:S01]  /*0820*/  MUFU.RCP R9, R9 ;  /* 0x0000000900097308 */ /* 0x000e620000001000 */
[----:B------:R-:W-:Y:S01]  /*0830*/  FSEL R7, R4, 1, P3 ;  /* 0x3f80000004077808 */ /* 0x000fe20001800000 */
[----:B------:R-:W-:Y:S01]  /*0840*/  FMUL R22, R22, R19 ;  /* 0x0000001316167220 */ /* 0x000fe20000400000 */
[----:B------:R-:W-:Y:S02]  /*0850*/  FSEL R4, R4, 1, P6 ;  /* 0x3f80000004047808 */ /* 0x000fe40003000000 */
[----:B------:R-:W-:Y:S01]  /*0860*/  FSETP.GTU.AND P5, PT, R5, RZ, PT ;  /* 0x000000ff0500720b */ /* 0x000fe20003fac000 */
[----:B0-----:R-:W-:Y:S02]  /*0870*/  FMUL R19, R8, R7 ;  /* 0x0000000708137220 */ /* 0x001fe40000400000 */
[----:B------:R-:W0:Y:S01]  /*0880*/  MUFU.RCP R11, R11 ;  /* 0x0000000b000b7308 */ /* 0x000e220000001000 */
[----:B------:R-:W-:Y:S02]  /*0890*/  FSETP.GTU.AND P2, PT, R22, RZ, PT ;  /* 0x000000ff1600720b */ /* 0x000fe40003f4c000 */
[----:B------:R-:W-:Y:S01]  /*08a0*/  FSETP.GTU.AND P6, PT, R0, RZ, PT ;  /* 0x000000ff0000720b */ /* 0x000fe20003fcc000 */
[----:B------:R-:W-:Y:S01]  /*08b0*/  FMUL R12, R19, R12 ;  /* 0x0000000c130c7220 */ /* 0x000fe20000400000 */
[----:B------:R-:W-:Y:S01]  /*08c0*/  FSEL R7, R22, RZ, P2 ;  /* 0x000000ff16077208 */ /* 0x000fe20001000000 */
[----:B-1----:R-:W-:-:S02]  /*08d0*/  FMUL R6, R9, R6 ;  /* 0x0000000609067220 */ /* 0x002fc40000400000 */
[----:B------:R-:W1:Y:S01]  /*08e0*/  MUFU.RCP R10, R10 ;  /* 0x0000000a000a7308 */ /* 0x000e620000001000 */
[----:B------:R-:W-:Y:S01]  /*08f0*/  FSETP.GEU.AND P3, PT, R7, 6, PT ;  /* 0x40c000000700780b */ /* 0x000fe20003f6e000 */
[----:B------:R-:W-:Y:S01]  /*0900*/  FMUL R13, R6, R13 ;  /* 0x0000000d060d7220 */ /* 0x000fe20000400000 */
[----:B------:R-:W-:Y:S02]  /*0910*/  FSETP.GTU.AND P2, PT, R16, RZ, PT ;  /* 0x000000ff1000720b */ /* 0x000fe40003f4c000 */
[----:B------:R-:W-:Y:S01]  /*0920*/  FSEL R6, R5, RZ, P5 ;  /* 0x000000ff05067208 */ /* 0x000fe20002800000 */
[----:B0-----:R-:W-:Y:S01]  /*0930*/  FMUL R4, R11, R4 ;  /* 0x000000040b047220 */ /* 0x001fe20000400000 */
[----:B------:R-:W-:Y:S02]  /*0940*/  FSEL R5, R0, RZ, P6 ;  /* 0x000000ff00057208 */ /* 0x000fe40003000000 */
[----:B------:R-:W-:Y:S01]  /*0950*/  FSETP.NAN.AND P6, PT, R7, R7, PT ;  /* 0x000000070700720b */ /* 0x000fe20003fc8000 */
[----:B------:R-:W-:Y:S01]  /*0960*/  FMUL R15, R4, R15 ;  /* 0x0000000f040f7220 */ /* 0x000fe20000400000 */
[----:B------:R-:W-:-:S02]  /*0970*/  FSEL R4, R16, RZ, P2 ;  /* 0x000000ff10047208 */ /* 0x000fc40001000000 */
[----:B------:R-:W-:Y:S01]  /*0980*/  FSETP.GEU.AND P2, PT, R6, 6, PT ;  /* 0x40c000000600780b */ /* 0x000fe20003f4e000 */
[----:B-1----:R-:W-:Y:S01]  /*0990*/  FMUL R23, R10, R23 ;  /* 0x000000170a177220 */ /* 0x002fe20000400000 */
[----:B------:R-:W-:Y:S02]  /*09a0*/  FSETP.GTU.AND P4, PT, R15, RZ, PT ;  /* 0x000000ff0f00720b */ /* 0x000fe40003f8c000 */
[----:B------:R-:W-:Y:S01]  /*09b0*/  @P3 SEL R7, R7, 0x40c00000, P6 ;  /* 0x40c0000007073807 */ /* 0x000fe20003000000 */
[----:B------:R-:W-:Y:S01]  /*09c0*/  FMUL R14, R23, R14 ;  /* 0x0000000e170e7220 */ /* 0x000fe20000400000 */
[----:B------:R-:W-:Y:S02]  /*09d0*/  FSETP.GTU.AND P6, PT, R13, RZ, PT ;  /* 0x000000ff0d00720b */ /* 0x000fe40003fcc000 */
[----:B------:R-:W-:Y:S02]  /*09e0*/  FSEL R15, R15, RZ, P4 ;  /* 0x000000ff0f0f7208 */ /* 0x000fe40002000000 */
[----:B------:R-:W-:-:S02]  /*09f0*/  FSETP.GTU.AND P5, PT, R14, RZ, PT ;  /* 0x000000ff0e00720b */ /* 0x000fc40003fac000 */
[----:B------:R-:W-:Y:S02]  /*0a00*/  FSETP.GEU.AND P3, PT, R5, 6, PT ;  /* 0x40c000000500780b */ /* 0x000fe40003f6e000 */
[----:B------:R-:W-:Y:S02]  /*0a10*/  FSETP.GEU.AND P4, PT, R4, 6, PT ;  /* 0x40c000000400780b */ /* 0x000fe40003f8e000 */
[----:B------:R-:W-:Y:S02]  /*0a20*/  FSEL R14, R14, RZ, P5 ;  /* 0x000000ff0e0e7208 */ /* 0x000fe40002800000 */
[----:B------:R-:W-:Y:S02]  /*0a30*/  FSEL R13, R13, RZ, P6 ;  /* 0x000000ff0d0d7208 */ /* 0x000fe40003000000 */
[----:B------:R-:W-:Y:S02]  /*0a40*/  FSETP.GTU.AND P5, PT, R12, RZ, PT ;  /* 0x000000ff0c00720b */ /* 0x000fe40003fac000 */
[----:B------:R-:W-:-:S02]  /*0a50*/  FSETP.NAN.AND P6, PT, R6, R6, PT ;  /* 0x000000060600720b */ /* 0x000fc40003fc8000 */
[----:B------:R-:W-:Y:S02]  /*0a60*/  FSEL R12, R12, RZ, P5 ;  /* 0x000000ff0c0c7208 */ /* 0x000fe40002800000 */
[----:B------:R-:W-:Y:S02]  /*0a70*/  @P2 SEL R6, R6, 0x40c00000, P6 ;  /* 0x40c0000006062807 */ /* 0x000fe40003000000 */
[----:B------:R-:W-:Y:S02]  /*0a80*/  FSETP.NAN.AND P5, PT, R5, R5, PT ;  /* 0x000000050500720b */ /* 0x000fe40003fa8000 */
[----:B------:R-:W-:Y:S02]  /*0a90*/  FSETP.GEU.AND P2, PT, R15, 6, PT ;  /* 0x40c000000f00780b */ /* 0x000fe40003f4e000 */
[----:B------:R-:W-:Y:S02]  /*0aa0*/  FSETP.NAN.AND P6, PT, R4, R4, PT ;  /* 0x000000040400720b */ /* 0x000fe40003fc8000 */
[----:B------:R-:W-:-:S02]  /*0ab0*/  @P3 SEL R5, R5, 0x40c00000, P5 ;  /* 0x40c0000005053807 */ /* 0x000fc40002800000 */
[----:B------:R-:W-:Y:S02]  /*0ac0*/  @P4 SEL R4, R4, 0x40c00000, P6 ;  /* 0x40c0000004044807 */ /* 0x000fe40003000000 */
[----:B------:R-:W-:Y:S02]  /*0ad0*/  FSETP.GEU.AND P3, PT, R14, 6, PT ;  /* 0x40c000000e00780b */ /* 0x000fe40003f6e000 */
[----:B------:R-:W-:Y:S01]  /*0ae0*/  FSETP.GEU.AND P5, PT, R13, 6, PT ;  /* 0x40c000000d00780b */ /* 0x000fe20003fae000 */
[----:B------:R0:W-:Y:S01]  /*0af0*/  @!P1 STG.E.128 desc[UR4][R2.64], R4 ;  /* 0x0000000402009986 */ /* 0x0001e2000c101d04 */
[----:B------:R-:W-:Y:S02]  /*0b00*/  FSETP.GEU.AND P4, PT, R12, 6, PT ;  /* 0x40c000000c00780b */ /* 0x000fe40003f8e000 */
[----:B------:R-:W-:Y:S02]  /*0b10*/  FSETP.NAN.AND P6, PT, R15, R15, PT ;  /* 0x0000000f0f00720b */ /* 0x000fe40003fc8000 */
[----:B------:R-:W-:-:S02]  /*0b20*/  FSETP.NAN.AND P1, PT, R14, R14, PT ;  /* 0x0000000e0e00720b */ /* 0x000fc40003f28000 */
[----:B------:R-:W-:Y:S02]  /*0b30*/  @P2 SEL R15, R15, 0x40c00000, P6 ;  /* 0x40c000000f0f2807 */ /* 0x000fe40003000000 */
[C---:B------:R-:W-:Y:S02]  /*0b40*/  FSETP.NAN.AND P6, PT, R13.reuse, R13, PT ;  /* 0x0000000d0d00720b */ /* 0x040fe40003fc8000 */
[----:B------:R-:W-:Y:S02]  /*0b50*/  FSETP.NAN.AND P2, PT, R12, R12, PT ;  /* 0x0000000c0c00720b */ /* 0x000fe40003f48000 */
[----:B------:R-:W-:Y:S02]  /*0b60*/  @P3 SEL R14, R14, 0x40c00000, P1 ;  /* 0x40c000000e0e3807 */ /* 0x000fe40000800000 */
[----:B------:R-:W-:Y:S02]  /*0b70*/  @P5 SEL R13, R13, 0x40c00000, P6 ;  /* 0x40c000000d0d5807 */ /* 0x000fe40003000000 */
[----:B------:R-:W-:Y:S01]  /*0b80*/  @P4 SEL R12, R12, 0x40c00000, P2 ;  /* 0x40c000000c0c4807 */ /* 0x000fe20001000000 */
[----:B0-----:R-:W-:Y:S06]  /*0b90*/  @P0 EXIT ;  /* 0x000000000000094d */ /* 0x001fec0003800000 */
[----:B------:R-:W-:Y:S01]  /*0ba0*/  STG.E.128 desc[UR4][R2.64+0x800], R12 ;  /* 0x0008000c02007986 */ /* 0x000fe2000c101d04 */
[----:B------:R-:W-:Y:S05]  /*0bb0*/  EXIT ;  /* 0x000000000000794d */ /* 0x000fea0003800000 */
.L_x_0:
[----:B------:R-:W-:-:S00]  /*0bc0*/  BRA `(.L_x_0) ;  /* 0xfffffffc00fc7947 */ /* 0x000fc0000383ffff */
[----:B------:R-:W-:-:S00]  /*0bd0*/  NOP ;  /* 0x0000000000007918 */ /* 0x000fc00000000000 */
        /* <DEDUP_REMOVED lines=10> */
.L_x_1:


//--------------------- .nv.constant0.triton_poi_fused_hardtanh_mul_sigmoid_25 --------------------------
	.section	.nv.constant0.triton_poi_fused_hardtanh_mul_sigmoid_25,"a",@progbits
	.sectionflags	@""
	.align	4
.nv.constant0.triton_poi_fused_hardtanh_mul_sigmoid_25:
	.zero		548
